	.headerflags	@"EF_CUDA_TEXMODE_UNIFIED EF_CUDA_64BIT_ADDRESS EF_CUDA_ACCELERATORS EF_CUDA_SM90 EF_CUDA_VIRTUAL_SM(EF_CUDA_SM90)"
	.elftype	@"ET_EXEC"


//--------------------- .nv.info                  --------------------------
	.section	.nv.info,"",@"SHT_CUDA_INFO"
	.align	4


	//----- nvinfo : EIATTR_REGCOUNT
	.align		4
        /*0000*/ 	.byte	0x04, 0x2f
        /*0002*/ 	.short	(.L_1 - .L_0)
	.align		4
.L_0:
        /*0004*/ 	.word	index@(triton_poi_fused_clone_3)
        /*0008*/ 	.word	0x0000000e


	//----- nvinfo : EIATTR_MIN_STACK_SIZE
	.align		4
.L_1:
        /*000c*/ 	.byte	0x04, 0x12
        /*000e*/ 	.short	(.L_3 - .L_2)
	.align		4
.L_2:
        /*0010*/ 	.word	index@(triton_poi_fused_clone_3)
        /*0014*/ 	.word	0x00000000


	//----- nvinfo : EIATTR_FRAME_SIZE
	.align		4
.L_3:
        /*0018*/ 	.byte	0x04, 0x11
        /*001a*/ 	.short	(.L_5 - .L_4)
	.align		4
.L_4:
        /*001c*/ 	.word	index@(triton_poi_fused_clone_3)
        /*0020*/ 	.word	0x00000000


	//----- nvinfo : EIATTR_MIN_STACK_SIZE
	.align		4
.L_5:
        /*0024*/ 	.byte	0x04, 0x12
        /*0026*/ 	.short	(.L_7 - .L_6)
	.align		4
.L_6:
        /*0028*/ 	.word	index@(triton_poi_fused_clone_3)
        /*002c*/ 	.word	0x00000000
.L_7:


//--------------------- .nv.info.triton_poi_fused_clone_3 --------------------------
	.section	.nv.info.triton_poi_fused_clone_3,"",@"SHT_CUDA_INFO"
	.sectionflags	@""
	.align	4


	//----- nvinfo : EIATTR_CUDA_API_VERSION
	.align		4
        /*0000*/ 	.byte	0x04, 0x37
        /*0002*/ 	.short	(.L_9 - .L_8)
.L_8:
        /*0004*/ 	.word	0x0000007c


	//----- nvinfo : EIATTR_KPARAM_INFO
	.align		4
.L_9:
        /*0008*/ 	.byte	0x04, 0x17
        /*000a*/ 	.short	(.L_11 - .L_10)
.L_10:
        /*000c*/ 	.word	0x00000000
        /*0010*/ 	.short	0x0003
        /*0012*/ 	.short	0x0014
        /*0014*/ 	.byte	0x00, 0xf0, 0x11, 0x00


	//----- nvinfo : EIATTR_KPARAM_INFO
	.align		4
.L_11:
        /*0018*/ 	.byte	0x04, 0x17
        /*001a*/ 	.short	(.L_13 - .L_12)
.L_12:
        /*001c*/ 	.word	0x00000000
        /*0020*/ 	.short	0x0002
        /*0022*/ 	.short	0x0010
        /*0024*/ 	.byte	0x00, 0xf0, 0x11, 0x00


	//----- nvinfo : EIATTR_KPARAM_INFO
	.align		4
.L_13:
        /*0028*/ 	.byte	0x04, 0x17
        /*002a*/ 	.short	(.L_15 - .L_14)
.L_14:
        /*002c*/ 	.word	0x00000000
        /*0030*/ 	.short	0x0001
        /*0032*/ 	.short	0x0008
        /*0034*/ 	.byte	0x00, 0xf4, 0x21, 0x00


	//----- nvinfo : EIATTR_KPARAM_INFO
	.align		4
.L_15:
        /*0038*/ 	.byte	0x04, 0x17
        /*003a*/ 	.short	(.L_17 - .L_16)
.L_16:
        /*003c*/ 	.word	0x00000000
        /*0040*/ 	.short	0x0000
        /*0042*/ 	.short	0x0000
        /*0044*/ 	.byte	0x00, 0xf4, 0x21, 0x00


	//----- nvinfo : EIATTR_SPARSE_MMA_MASK
	.align		4
.L_17:
        /*0048*/ 	.byte	0x03, 0x50
        /*004a*/ 	.short	0x0000


	//----- nvinfo : EIATTR_MAXREG_COUNT
	.align		4
        /*004c*/ 	.byte	0x03, 0x1b
        /*004e*/ 	.short	0x00ff


	//----- nvinfo : EIATTR_EXIT_INSTR_OFFSETS
	.align		4
        /*0050*/ 	.byte	0x04, 0x1c
        /*0052*/ 	.short	(.L_19 - .L_18)


	//   ....[0]....
.L_18:
        /*0054*/ 	.word	0x000002c0


	//   ....[1]....
        /*0058*/ 	.word	0x00000320


	//----- nvinfo : EIATTR_REQNTID
	.align		4
.L_19:
        /*005c*/ 	.byte	0x04, 0x10
        /*005e*/ 	.short	(.L_21 - .L_20)
.L_20:
        /*0060*/ 	.word	0x00000080
        /*0064*/ 	.word	0x00000001
        /*0068*/ 	.word	0x00000001


	//----- nvinfo : EIATTR_CBANK_PARAM_SIZE
	.align		4
.L_21:
        /*006c*/ 	.byte	0x03, 0x19
        /*006e*/ 	.short	0x0018


	//----- nvinfo : EIATTR_PARAM_CBANK
	.align		4
        /*0070*/ 	.byte	0x04, 0x0a
        /*0072*/ 	.short	(.L_23 - .L_22)
	.align		4
.L_22:
        /*0074*/ 	.word	index@(.nv.constant0.triton_poi_fused_clone_3)
        /*0078*/ 	.short	0x0210
        /*007a*/ 	.short	0x0018


	//----- nvinfo : EIATTR_SW_WAR
	.align		4
.L_23:
        /*007c*/ 	.byte	0x04, 0x36
        /*007e*/ 	.short	(.L_25 - .L_24)
.L_24:
        /*0080*/ 	.word	0x00000008
.L_25:


//--------------------- .nv.callgraph             --------------------------
	.section	.nv.callgraph,"",@"SHT_CUDA_CALLGRAPH"
	.align	4
	.sectionentsize	8
	.align		4
        /*0000*/ 	.word	0x00000000
	.align		4
        /*0004*/ 	.word	0xffffffff
	.align		4
        /*0008*/ 	.word	0x00000000
	.align		4
        /*000c*/ 	.word	0xfffffffe
	.align		4
        /*0010*/ 	.word	0x00000000
	.align		4
        /*0014*/ 	.word	0xfffffffd
	.align		4
        /*0018*/ 	.word	0x00000000
	.align		4
        /*001c*/ 	.word	0xfffffffc


//--------------------- .text.triton_poi_fused_clone_3 --------------------------
	.section	.text.triton_poi_fused_clone_3,"ax",@progbits
	.sectionflags	@"SHF_BARRIERS=1"
	.align	128
        .global         triton_poi_fused_clone_3
        .type           triton_poi_fused_clone_3,@function
        .size           triton_poi_fused_clone_3,(.L_x_1 - triton_poi_fused_clone_3)
        .other          triton_poi_fused_clone_3,@"STO_CUDA_ENTRY STV_DEFAULT"
triton_poi_fused_clone_3:
.text.triton_poi_fused_clone_3:
[----:B------:R-:W0:Y:S02]  /*0000*/  LDC R1, c[0x0][0x28] ;  /* 0x00000a00ff017b82 */ /* 0x000e240000000800 */
[----:B------:R-:W1:Y:S01]  /*0010*/  S2R R0, SR_CTAID.Y ;  /* 0x0000000000007919 */ /* 0x000e620000002600 */
[----:B------:R-:W2:Y:S01]  /*0020*/  LDC.64 R2, c[0x0][0x210] ;  /* 0x00008400ff027b82 */ /* 0x000ea20000000a00 */
[----:B------:R-:W-:Y:S01]  /*0030*/  ULDC.64 UR6, c[0x0][0x208] ;  /* 0x0000820000067ab9 */ /* 0x000fe20000000a00 */
[----:B------:R-:W3:Y:S01]  /*0040*/  S2R R11, SR_TID.X ;  /* 0x00000000000b7919 */ /* 0x000ee20000002100 */
[----:B------:R-:W4:Y:S01]  /*0050*/  S2R R6, SR_CTAID.X ;  /* 0x0000000000067919 */ /* 0x000f220000002500 */
[----:B-1----:R-:W-:Y:S01]  /*0060*/  IMAD.SHL.U32 R0, R0, 0x10, RZ ;  /* 0x0000001000007824 */ /* 0x002fe200078e00ff */
[----:B---3--:R-:W-:-:S04]  /*0070*/  SHF.R.U32.HI R5, RZ, 0x4, R11 ;  /* 0x00000004ff057819 */ /* 0x008fc8000001160b */
[----:B------:R-:W-:Y:S01]  /*0080*/  LOP3.LUT R4, R0, 0xf, R11, 0xf8, !PT ;  /* 0x0000000f00047812 */ /* 0x000fe200078ef80b */
[----:B----4-:R-:W-:Y:S01]  /*0090*/  IMAD.SHL.U32 R6, R6, 0x8, RZ ;  /* 0x0000000806067824 */ /* 0x010fe200078e00ff */
[----:B------:R-:W-:Y:S02]  /*00a0*/  SGXT.U32 R5, R5, 0x3 ;  /* 0x000000030505781a */ /* 0x000fe40000000000 */
[----:B------:R-:W-:-:S04]  /*00b0*/  SHF.R.S32.HI R7, RZ, 0x1f, R4 ;  /* 0x0000001fff077819 */ /* 0x000fc80000011404 */
[----:B------:R-:W-:Y:S02]  /*00c0*/  LEA.HI R8, R7, R4, RZ, 0x2 ;  /* 0x0000000407087211 */ /* 0x000fe400078f10ff */
[----:B------:R-:W-:Y:S02]  /*00d0*/  LOP3.LUT R7, R6, R5, RZ, 0xfc, !PT ;  /* 0x0000000506077212 */ /* 0x000fe400078efcff */
[----:B------:R-:W-:Y:S02]  /*00e0*/  LOP3.LUT R9, R8, 0xfffffffc, RZ, 0xc0, !PT ;  /* 0xfffffffc08097812 */ /* 0x000fe400078ec0ff */
[----:B------:R-:W-:Y:S02]  /*00f0*/  ISETP.GE.AND P0, PT, R7, 0x5, PT ;  /* 0x000000050700780c */ /* 0x000fe40003f06270 */
[----:B------:R-:W-:Y:S01]  /*0100*/  SHF.R.S32.HI R8, RZ, 0x2, R8 ;  /* 0x00000002ff087819 */ /* 0x000fe20000011408 */
[C---:B------:R-:W-:Y:S01]  /*0110*/  IMAD.IADD R10, R4.reuse, 0x1, -R9 ;  /* 0x00000001040a7824 */ /* 0x040fe200078e0a09 */
[----:B------:R-:W-:Y:S01]  /*0120*/  ISETP.LT.AND P0, PT, R4, 0x10, !P0 ;  /* 0x000000100400780c */ /* 0x000fe20004701270 */
[----:B------:R-:W-:-:S02]  /*0130*/  IMAD.MOV.U32 R4, RZ, RZ, RZ ;  /* 0x000000ffff047224 */ /* 0x000fc400078e00ff */
[----:B------:R-:W-:-:S04]  /*0140*/  IMAD R7, R7, 0xc, R10 ;  /* 0x0000000c07077824 */ /* 0x000fc800078e020a */
[----:B------:R-:W-:-:S04]  /*0150*/  IMAD R7, R8, 0x3c, R7 ;  /* 0x0000003c08077824 */ /* 0x000fc800078e0207 */
[----:B--2---:R-:W-:-:S05]  /*0160*/  IMAD.WIDE R2, R7, 0x4, R2 ;  /* 0x0000000407027825 */ /* 0x004fca00078e0202 */
[----:B------:R1:W2:Y:S01]  /*0170*/  @P0 LDG.E.EL R4, desc[UR6][R2.64] ;  /* 0x0000000602040981 */ /* 0x0002a2000c2e1900 */
[----:B------:R-:W3:Y:S01]  /*0180*/  S2UR UR5, SR_CgaCtaId ;  /* 0x00000000000579c3 */ /* 0x000ee20000008800 */
[----:B------:R-:W-:Y:S01]  /*0190*/  IMAD.SHL.U32 R8, R11, 0x8, RZ ;  /* 0x000000080b087824 */ /* 0x000fe200078e00ff */
[----:B------:R-:W-:Y:S01]  /*01a0*/  SHF.R.U32.HI R7, RZ, 0x3, R11 ;  /* 0x00000003ff077819 */ /* 0x000fe2000001160b */
[----:B------:R-:W-:-:S03]  /*01b0*/  UMOV UR4, 0x400 ;  /* 0x0000040000047882 */ /* 0x000fc60000000000 */
[----:B------:R-:W-:Y:S02]  /*01c0*/  LOP3.LUT R9, R5, 0x78, R8, 0xf8, !PT ;  /* 0x0000007805097812 */ /* 0x000fe400078ef808 */
[----:B------:R-:W-:Y:S02]  /*01d0*/  SHF.R.U32.HI R8, RZ, 0x3, R8 ;  /* 0x00000003ff087819 */ /* 0x000fe40000011608 */
[----:B------:R-:W-:Y:S02]  /*01e0*/  SGXT.U32 R5, R7, 0x4 ;  /* 0x000000040705781a */ /* 0x000fe40000000000 */
[----:B------:R-:W-:Y:S02]  /*01f0*/  LOP3.LUT R7, R6, 0x7, R11, 0xf8, !PT ;  /* 0x0000000706077812 */ /* 0x000fe400078ef80b */
[----:B------:R-:W-:Y:S02]  /*0200*/  SGXT.U32 R6, R8, 0x4 ;  /* 0x000000040806781a */ /* 0x000fe40000000000 */
[----:B------:R-:W-:-:S02]  /*0210*/  LOP3.LUT R0, R0, R5, RZ, 0xfc, !PT ;  /* 0x0000000500007212 */ /* 0x000fc400078efcff */
[----:B------:R-:W-:Y:S01]  /*0220*/  ISETP.GE.AND P0, PT, R7, 0x5, PT ;  /* 0x000000050700780c */ /* 0x000fe20003f06270 */
[----:B------:R-:W-:Y:S01]  /*0230*/  IMAD.IADD R6, R9, 0x1, R6 ;  /* 0x0000000109067824 */ /* 0x000fe200078e0206 */
[----:B-1----:R-:W-:Y:S02]  /*0240*/  LOP3.LUT R2, R11, 0x7f, RZ, 0xc0, !PT ;  /* 0x0000007f0b027812 */ /* 0x002fe400078ec0ff */
[----:B------:R-:W-:Y:S01]  /*0250*/  ISETP.LT.AND P0, PT, R0, 0x10, !P0 ;  /* 0x000000100000780c */ /* 0x000fe20004701270 */
[----:B---3--:R-:W-:Y:S02]  /*0260*/  UPRMT UR4, UR5, 0x654, UR4 ;  /* 0x0000065405047896 */ /* 0x008fe40008000004 */
[----:B------:R-:W-:-:S04]  /*0270*/  IMAD.IADD R2, R5, 0x1, R2 ;  /* 0x0000000105027824 */ /* 0x000fc800078e0202 */
[----:B------:R-:W-:Y:S02]  /*0280*/  LEA R3, R6, UR4, 0x2 ;  /* 0x0000000406037c11 */ /* 0x000fe4000f8e10ff */
[----:B------:R-:W-:-:S03]  /*0290*/  LEA R5, R2, UR4, 0x2 ;  /* 0x0000000402057c11 */ /* 0x000fc6000f8e10ff */
[----:B--2---:R1:W-:Y:S01]  /*02a0*/  STS [R3], R4 ;  /* 0x0000000403007388 */ /* 0x0043e20000000800 */
[----:B------:R-:W-:Y:S06]  /*02b0*/  BAR.SYNC.DEFER_BLOCKING 0x0 ;  /* 0x0000000000007b1d */ /* 0x000fec0000010000 */
[----:B-1----:R-:W-:Y:S05]  /*02c0*/  @!P0 EXIT ;  /* 0x000000000000894d */ /* 0x002fea0003800000 */
[----:B------:R-:W0:Y:S01]  /*02d0*/  LDS R5, [R5] ;  /* 0x0000000005057984 */ /* 0x000e220000000800 */
[----:B------:R-:W1:Y:S01]  /*02e0*/  LDC.64 R2, c[0x0][0x218] ;  /* 0x00008600ff027b82 */ /* 0x000e620000000a00 */
[----:B------:R-:W-:-:S04]  /*02f0*/  IMAD R7, R0, 0x5, R7 ;  /* 0x0000000500077824 */ /* 0x000fc800078e0207 */
[----:B-1----:R-:W-:-:S05]  /*0300*/  IMAD.WIDE R2, R7, 0x4, R2 ;  /* 0x0000000407027825 */ /* 0x002fca00078e0202 */
[----:B0-----:R-:W-:Y:S01]  /*0310*/  STG.E desc[UR6][R2.64], R5 ;  /* 0x0000000502007986 */ /* 0x001fe2000c101906 */
[----:B------:R-:W-:Y:S05]  /*0320*/  EXIT ;  /* 0x000000000000794d */ /* 0x000fea0003800000 */
.L_x_0:
[----:B------:R-:W-:-:S00]  /*0330*/  BRA `(.L_x_0) ;  /* 0xfffffffc00fc7947 */ /* 0x000fc0000383ffff */
[----:B------:R-:W-:-:S00]  /*0340*/  NOP ;  /* 0x0000000000007918 */ /* 0x000fc00000000000 */
        /* <DEDUP_REMOVED lines=11> */
.L_x_1:


//--------------------- .nv.shared.triton_poi_fused_clone_3 --------------------------
	.section	.nv.shared.triton_poi_fused_clone_3,"aw",@nobits
	.sectionflags	@""
	.align	16
	.zero		1024


//--------------------- .nv.constant0.triton_poi_fused_clone_3 --------------------------
	.section	.nv.constant0.triton_poi_fused_clone_3,"a",@progbits
	.sectionflags	@""
	.align	4
.nv.constant0.triton_poi_fused_clone_3:
	.zero		552
